//
// Generated by NVIDIA NVVM Compiler
//
// Compiler Build ID: CL-36424714
// Cuda compilation tools, release 13.0, V13.0.88
// Based on NVVM 20.0.0
//

.version 9.0
.target sm_100
.address_size 64

	// .globl	_Z14per_row_kernelPii

.visible .entry _Z14per_row_kernelPii(
	.param .u64 .ptr .align 1 _Z14per_row_kernelPii_param_0,
	.param .u32 _Z14per_row_kernelPii_param_1
)
{
	.reg .pred 	%p<7>;
	.reg .b32 	%r<58>;
	.reg .b64 	%rd<15>;

	ld.param.u64 	%rd2, [_Z14per_row_kernelPii_param_0];
	ld.param.u32 	%r28, [_Z14per_row_kernelPii_param_1];
	cvta.to.global.u64 	%rd1, %rd2;
	mov.u32 	%r29, %ctaid.x;
	mov.u32 	%r30, %ntid.y;
	mov.u32 	%r31, %tid.y;
	mad.lo.s32 	%r32, %r29, %r30, %r31;
	mov.u32 	%r33, %ntid.x;
	mul.lo.s32 	%r1, %r32, %r33;
	mov.u32 	%r2, %tid.x;
	add.s32 	%r3, %r1, %r2;
	setp.ge.s32 	%p1, %r3, %r28;
	@%p1 bra 	$L__BB0_8;
	max.s32 	%r34, %r3, -1;
	add.s32 	%r35, %r34, 1;
	min.s32 	%r36, %r35, %r28;
	max.s32 	%r4, %r36, 0;
	setp.ge.s32 	%p2, %r4, %r28;
	@%p2 bra 	$L__BB0_8;
	mul.lo.s32 	%r5, %r3, %r28;
	sub.s32 	%r37, %r28, %r4;
	and.b32  	%r6, %r37, 3;
	setp.eq.s32 	%p3, %r6, 0;
	mov.u32 	%r54, %r4;
	@%p3 bra 	$L__BB0_5;
	mad.lo.s32 	%r38, %r28, %r4, %r2;
	add.s32 	%r53, %r38, %r1;
	add.s32 	%r52, %r4, %r5;
	neg.s32 	%r51, %r6;
	add.s32 	%r54, %r4, %r6;
$L__BB0_4:
	.pragma "nounroll";
	mul.wide.s32 	%rd3, %r52, 4;
	add.s64 	%rd4, %rd1, %rd3;
	ld.global.u32 	%r39, [%rd4];
	mul.wide.s32 	%rd5, %r53, 4;
	add.s64 	%rd6, %rd1, %rd5;
	ld.global.u32 	%r40, [%rd6];
	st.global.u32 	[%rd4], %r40;
	st.global.u32 	[%rd6], %r39;
	add.s32 	%r53, %r53, %r28;
	add.s32 	%r52, %r52, 1;
	add.s32 	%r51, %r51, 1;
	setp.ne.s32 	%p4, %r51, 0;
	@%p4 bra 	$L__BB0_4;
$L__BB0_5:
	sub.s32 	%r41, %r4, %r28;
	setp.gt.u32 	%p5, %r41, -4;
	@%p5 bra 	$L__BB0_8;
	sub.s32 	%r57, %r54, %r28;
	mad.lo.s32 	%r42, %r54, %r28, %r2;
	add.s32 	%r56, %r42, %r1;
	shl.b32 	%r20, %r28, 2;
	add.s32 	%r55, %r54, %r5;
	mul.wide.s32 	%rd11, %r28, 4;
$L__BB0_7:
	mul.wide.s32 	%rd7, %r55, 4;
	add.s64 	%rd8, %rd1, %rd7;
	ld.global.u32 	%r43, [%rd8];
	mul.wide.s32 	%rd9, %r56, 4;
	add.s64 	%rd10, %rd1, %rd9;
	ld.global.u32 	%r44, [%rd10];
	st.global.u32 	[%rd8], %r44;
	st.global.u32 	[%rd10], %r43;
	ld.global.u32 	%r45, [%rd8+4];
	add.s64 	%rd12, %rd10, %rd11;
	ld.global.u32 	%r46, [%rd12];
	st.global.u32 	[%rd8+4], %r46;
	st.global.u32 	[%rd12], %r45;
	ld.global.u32 	%r47, [%rd8+8];
	add.s64 	%rd13, %rd12, %rd11;
	ld.global.u32 	%r48, [%rd13];
	st.global.u32 	[%rd8+8], %r48;
	st.global.u32 	[%rd13], %r47;
	ld.global.u32 	%r49, [%rd8+12];
	add.s64 	%rd14, %rd13, %rd11;
	ld.global.u32 	%r50, [%rd14];
	st.global.u32 	[%rd8+12], %r50;
	st.global.u32 	[%rd14], %r49;
	add.s32 	%r57, %r57, 4;
	add.s32 	%r56, %r56, %r20;
	add.s32 	%r55, %r55, 4;
	setp.ne.s32 	%p6, %r57, 0;
	@%p6 bra 	$L__BB0_7;
$L__BB0_8:
	ret;

}
	// .globl	_Z18per_element_kernelPii
.visible .entry _Z18per_element_kernelPii(
	.param .u64 .ptr .align 1 _Z18per_element_kernelPii_param_0,
	.param .u32 _Z18per_element_kernelPii_param_1
)
{
	.reg .pred 	%p<2>;
	.reg .b32 	%r<19>;
	.reg .b64 	%rd<7>;

	ld.param.u64 	%rd1, [_Z18per_element_kernelPii_param_0];
	ld.param.u32 	%r3, [_Z18per_element_kernelPii_param_1];
	mov.u32 	%r4, %ctaid.x;
	mov.u32 	%r5, %nctaid.x;
	mov.u32 	%r6, %ctaid.y;
	mov.u32 	%r7, %nctaid.y;
	mov.u32 	%r8, %ctaid.z;
	mad.lo.s32 	%r9, %r7, %r8, %r6;
	mad.lo.s32 	%r10, %r9, %r5, %r4;
	mov.u32 	%r11, %ntid.x;
	mov.u32 	%r12, %tid.x;
	mad.lo.s32 	%r13, %r10, %r11, %r12;
	div.s32 	%r1, %r13, %r3;
	mul.lo.s32 	%r14, %r1, %r3;
	sub.s32 	%r2, %r13, %r14;
	setp.ge.s32 	%p1, %r1, %r2;
	@%p1 bra 	$L__BB1_2;
	cvta.to.global.u64 	%rd2, %rd1;
	mad.lo.s32 	%r15, %r1, %r3, %r2;
	mul.wide.s32 	%rd3, %r15, 4;
	add.s64 	%rd4, %rd2, %rd3;
	ld.global.u32 	%r16, [%rd4];
	mad.lo.s32 	%r17, %r2, %r3, %r1;
	mul.wide.s32 	%rd5, %r17, 4;
	add.s64 	%rd6, %rd2, %rd5;
	ld.global.u32 	%r18, [%rd6];
	st.global.u32 	[%rd4], %r18;
	st.global.u32 	[%rd6], %r16;
$L__BB1_2:
	ret;

}
	// .globl	_Z21per_element_kernel_2DPii
.visible .entry _Z21per_element_kernel_2DPii(
	.param .u64 .ptr .align 1 _Z21per_element_kernel_2DPii_param_0,
	.param .u32 _Z21per_element_kernel_2DPii_param_1
)
{
	.reg .pred 	%p<3>;
	.reg .b32 	%r<20>;
	.reg .b64 	%rd<7>;

	ld.param.u64 	%rd1, [_Z21per_element_kernel_2DPii_param_0];
	ld.param.u32 	%r4, [_Z21per_element_kernel_2DPii_param_1];
	mov.u32 	%r5, %ctaid.x;
	mov.u32 	%r6, %ctaid.y;
	mov.u32 	%r7, %nctaid.x;
	mad.lo.s32 	%r8, %r6, %r7, %r5;
	mov.u32 	%r9, %ntid.x;
	mov.u32 	%r10, %ntid.y;
	mov.u32 	%r11, %tid.y;
	mad.lo.s32 	%r12, %r8, %r10, %r11;
	mov.u32 	%r13, %tid.x;
	mad.lo.s32 	%r1, %r12, %r9, %r13;
	mul.lo.s32 	%r14, %r4, %r4;
	setp.ge.s32 	%p1, %r1, %r14;
	@%p1 bra 	$L__BB2_3;
	div.s32 	%r2, %r1, %r4;
	mul.lo.s32 	%r15, %r2, %r4;
	sub.s32 	%r3, %r1, %r15;
	setp.ge.s32 	%p2, %r2, %r3;
	@%p2 bra 	$L__BB2_3;
	cvta.to.global.u64 	%rd2, %rd1;
	mad.lo.s32 	%r16, %r2, %r4, %r3;
	mul.wide.s32 	%rd3, %r16, 4;
	add.s64 	%rd4, %rd2, %rd3;
	ld.global.u32 	%r17, [%rd4];
	mad.lo.s32 	%r18, %r3, %r4, %r2;
	mul.wide.s32 	%rd5, %r18, 4;
	add.s64 	%rd6, %rd2, %rd5;
	ld.global.u32 	%r19, [%rd6];
	st.global.u32 	[%rd4], %r19;
	st.global.u32 	[%rd6], %r17;
$L__BB2_3:
	ret;

}


// ===== COMPILED SASS (sm_100) =====

	.target	sm_100

	.elftype	@"ET_EXEC"


//--------------------- .note.nv.tkinfo           --------------------------
	.section	.note.nv.tkinfo,"",@"SHT_NOTE"
	.sectionflags	@"SHF_NOTE_NV_TKINFO"
	.tkinfo
        /*0018*/ 	.word	0x00000002
        /*0030*/ 	.string	""
        /*0030*/ 	.string	"ptxas"
        /*0030*/ 	.string	"Cuda compilation tools, release 13.0, V13.0.88"
        /*0030*/ 	.string	"Build cuda_13.0.r13.0/compiler.36424714_0"
        /*0030*/ 	.string	"-arch sm_100 -m 64 "



//--------------------- .note.nv.cuinfo           --------------------------
	.section	.note.nv.cuinfo,"",@"SHT_NOTE"
	.sectionflags	@"SHF_NOTE_NV_CUINFO"
        /*0018*/ 	.short	0x0002
        /*001a*/ 	.short	0x0064
        /*001c*/ 	.short	0x0082
	.zero		2


//--------------------- .nv.info                  --------------------------
	.section	.nv.info,"",@"SHT_CUDA_INFO"
	.align	4


	//----- nvinfo : EIATTR_REGCOUNT
	.align		4
        /*0000*/ 	.byte	0x04, 0x2f
        /*0002*/ 	.short	(.L_1 - .L_0)
	.align		4
.L_0:
        /*0004*/ 	.word	index@(_Z14per_row_kernelPii)
        /*0008*/ 	.word	0x0000001e


	//----- nvinfo : EIATTR_FRAME_SIZE
	.align		4
.L_1:
        /*000c*/ 	.byte	0x04, 0x11
        /*000e*/ 	.short	(.L_3 - .L_2)
	.align		4
.L_2:
        /*0010*/ 	.word	index@(_Z14per_row_kernelPii)
        /*0014*/ 	.word	0x00000000


	//----- nvinfo : EIATTR_REGCOUNT
	.align		4
.L_3:
        /*0018*/ 	.byte	0x04, 0x2f
        /*001a*/ 	.short	(.L_5 - .L_4)
	.align		4
.L_4:
        /*001c*/ 	.word	index@(_Z18per_element_kernelPii)
        /*0020*/ 	.word	0x0000000c


	//----- nvinfo : EIATTR_FRAME_SIZE
	.align		4
.L_5:
        /*0024*/ 	.byte	0x04, 0x11
        /*0026*/ 	.short	(.L_7 - .L_6)
	.align		4
.L_6:
        /*0028*/ 	.word	index@(_Z18per_element_kernelPii)
        /*002c*/ 	.word	0x00000000


	//----- nvinfo : EIATTR_REGCOUNT
	.align		4
.L_7:
        /*0030*/ 	.byte	0x04, 0x2f
        /*0032*/ 	.short	(.L_9 - .L_8)
	.align		4
.L_8:
        /*0034*/ 	.word	index@(_Z21per_element_kernel_2DPii)
        /*0038*/ 	.word	0x0000000c


	//----- nvinfo : EIATTR_FRAME_SIZE
	.align		4
.L_9:
        /*003c*/ 	.byte	0x04, 0x11
        /*003e*/ 	.short	(.L_11 - .L_10)
	.align		4
.L_10:
        /*0040*/ 	.word	index@(_Z21per_element_kernel_2DPii)
        /*0044*/ 	.word	0x00000000


	//----- nvinfo : EIATTR_MIN_STACK_SIZE
	.align		4
.L_11:
        /*0048*/ 	.byte	0x04, 0x12
        /*004a*/ 	.short	(.L_13 - .L_12)
	.align		4
.L_12:
        /*004c*/ 	.word	index@(_Z21per_element_kernel_2DPii)
        /*0050*/ 	.word	0x00000000


	//----- nvinfo : EIATTR_MIN_STACK_SIZE
	.align		4
.L_13:
        /*0054*/ 	.byte	0x04, 0x12
        /*0056*/ 	.short	(.L_15 - .L_14)
	.align		4
.L_14:
        /*0058*/ 	.word	index@(_Z18per_element_kernelPii)
        /*005c*/ 	.word	0x00000000


	//----- nvinfo : EIATTR_MIN_STACK_SIZE
	.align		4
.L_15:
        /*0060*/ 	.byte	0x04, 0x12
        /*0062*/ 	.short	(.L_17 - .L_16)
	.align		4
.L_16:
        /*0064*/ 	.word	index@(_Z14per_row_kernelPii)
        /*0068*/ 	.word	0x00000000
.L_17:


//--------------------- .nv.compat                --------------------------
	.section	.nv.compat,"",@"SHT_CUDA_COMPAT_INFO"
	.align	4
        /*0000*/ 	.byte	0x02, 0x09, 0x00, 0x00, 0x02, 0x02, 0x01, 0x00, 0x02, 0x05, 0x05, 0x00, 0x03, 0x07, 0x01, 0x01
        /*0010*/ 	.byte	0x02, 0x03, 0x00, 0x00, 0x02, 0x06, 0x01, 0x00, 0x04, 0x0b, 0x08, 0x00, 0x09, 0x00, 0x00, 0x00
        /*0020*/ 	.byte	0x00, 0x00, 0x00, 0x00


//--------------------- .nv.info._Z21per_element_kernel_2DPii --------------------------
	.section	.nv.info._Z21per_element_kernel_2DPii,"",@"SHT_CUDA_INFO"
	.sectionflags	@""
	.align	4


	//----- nvinfo : EIATTR_CUDA_API_VERSION
	.align		4
        /*0000*/ 	.byte	0x04, 0x37
        /*0002*/ 	.short	(.L_19 - .L_18)
.L_18:
        /*0004*/ 	.word	0x00000082


	//----- nvinfo : EIATTR_KPARAM_INFO
	.align		4
.L_19:
        /*0008*/ 	.byte	0x04, 0x17
        /*000a*/ 	.short	(.L_21 - .L_20)
.L_20:
        /*000c*/ 	.word	0x00000000
        /*0010*/ 	.short	0x0001
        /*0012*/ 	.short	0x0008
        /*0014*/ 	.byte	0x00, 0xf0, 0x11, 0x00


	//----- nvinfo : EIATTR_KPARAM_INFO
	.align		4
.L_21:
        /*0018*/ 	.byte	0x04, 0x17
        /*001a*/ 	.short	(.L_23 - .L_22)
.L_22:
        /*001c*/ 	.word	0x00000000
        /*0020*/ 	.short	0x0000
        /*0022*/ 	.short	0x0000
        /*0024*/ 	.byte	0x00, 0xf5, 0x21, 0x00


	//----- nvinfo : EIATTR_SPARSE_MMA_MASK
	.align		4
.L_23:
        /*0028*/ 	.byte	0x03, 0x50
        /*002a*/ 	.short	0x0000


	//----- nvinfo : EIATTR_MAXREG_COUNT
	.align		4
        /*002c*/ 	.byte	0x03, 0x1b
        /*002e*/ 	.short	0x00ff


	//----- nvinfo : EIATTR_MERCURY_ISA_VERSION
	.align		4
        /*0030*/ 	.byte	0x03, 0x5f
        /*0032*/ 	.short	0x0101


	//----- nvinfo : EIATTR_VRC_CTA_INIT_COUNT
	.align		4
        /*0034*/ 	.byte	0x02, 0x4a
	.zero		1
	.zero		1


	//----- nvinfo : EIATTR_EXIT_INSTR_OFFSETS
	.align		4
        /*0038*/ 	.byte	0x04, 0x1c
        /*003a*/ 	.short	(.L_25 - .L_24)


	//   ....[0]....
.L_24:
        /*003c*/ 	.word	0x000000e0


	//   ....[1]....
        /*0040*/ 	.word	0x000002a0


	//   ....[2]....
        /*0044*/ 	.word	0x00000350


	//----- nvinfo : EIATTR_CBANK_PARAM_SIZE
	.align		4
.L_25:
        /*0048*/ 	.byte	0x03, 0x19
        /*004a*/ 	.short	0x000c


	//----- nvinfo : EIATTR_PARAM_CBANK
	.align		4
        /*004c*/ 	.byte	0x04, 0x0a
        /*004e*/ 	.short	(.L_27 - .L_26)
	.align		4
.L_26:
        /*0050*/ 	.word	index@(.nv.constant0._Z21per_element_kernel_2DPii)
        /*0054*/ 	.short	0x0380
        /*0056*/ 	.short	0x000c


	//----- nvinfo : EIATTR_SW_WAR
	.align		4
.L_27:
        /*0058*/ 	.byte	0x04, 0x36
        /*005a*/ 	.short	(.L_29 - .L_28)
.L_28:
        /*005c*/ 	.word	0x00000008
.L_29:


//--------------------- .nv.info._Z18per_element_kernelPii --------------------------
	.section	.nv.info._Z18per_element_kernelPii,"",@"SHT_CUDA_INFO"
	.sectionflags	@""
	.align	4


	//----- nvinfo : EIATTR_CUDA_API_VERSION
	.align		4
        /*0000*/ 	.byte	0x04, 0x37
        /*0002*/ 	.short	(.L_31 - .L_30)
.L_30:
        /*0004*/ 	.word	0x00000082


	//----- nvinfo : EIATTR_KPARAM_INFO
	.align		4
.L_31:
        /*0008*/ 	.byte	0x04, 0x17
        /*000a*/ 	.short	(.L_33 - .L_32)
.L_32:
        /*000c*/ 	.word	0x00000000
        /*0010*/ 	.short	0x0001
        /*0012*/ 	.short	0x0008
        /*0014*/ 	.byte	0x00, 0xf0, 0x11, 0x00


	//----- nvinfo : EIATTR_KPARAM_INFO
	.align		4
.L_33:
        /*0018*/ 	.byte	0x04, 0x17
        /*001a*/ 	.short	(.L_35 - .L_34)
.L_34:
        /*001c*/ 	.word	0x00000000
        /*0020*/ 	.short	0x0000
        /*0022*/ 	.short	0x0000
        /*0024*/ 	.byte	0x00, 0xf5, 0x21, 0x00


	//----- nvinfo : EIATTR_SPARSE_MMA_MASK
	.align		4
.L_35:
        /*0028*/ 	.byte	0x03, 0x50
        /*002a*/ 	.short	0x0000


	//----- nvinfo : EIATTR_MAXREG_COUNT
	.align		4
        /*002c*/ 	.byte	0x03, 0x1b
        /*002e*/ 	.short	0x00ff


	//----- nvinfo : EIATTR_MERCURY_ISA_VERSION
	.align		4
        /*0030*/ 	.byte	0x03, 0x5f
        /*0032*/ 	.short	0x0101


	//----- nvinfo : EIATTR_VRC_CTA_INIT_COUNT
	.align		4
        /*0034*/ 	.byte	0x02, 0x4a
	.zero		1
	.zero		1


	//----- nvinfo : EIATTR_EXIT_INSTR_OFFSETS
	.align		4
        /*0038*/ 	.byte	0x04, 0x1c
        /*003a*/ 	.short	(.L_37 - .L_36)


	//   ....[0]....
.L_36:
        /*003c*/ 	.word	0x00000270


	//   ....[1]....
        /*0040*/ 	.word	0x00000320


	//----- nvinfo : EIATTR_CBANK_PARAM_SIZE
	.align		4
.L_37:
        /*0044*/ 	.byte	0x03, 0x19
        /*0046*/ 	.short	0x000c


	//----- nvinfo : EIATTR_PARAM_CBANK
	.align		4
        /*0048*/ 	.byte	0x04, 0x0a
        /*004a*/ 	.short	(.L_39 - .L_38)
	.align		4
.L_38:
        /*004c*/ 	.word	index@(.nv.constant0._Z18per_element_kernelPii)
        /*0050*/ 	.short	0x0380
        /*0052*/ 	.short	0x000c


	//----- nvinfo : EIATTR_SW_WAR
	.align		4
.L_39:
        /*0054*/ 	.byte	0x04, 0x36
        /*0056*/ 	.short	(.L_41 - .L_40)
.L_40:
        /*0058*/ 	.word	0x00000008
.L_41:


//--------------------- .nv.info._Z14per_row_kernelPii --------------------------
	.section	.nv.info._Z14per_row_kernelPii,"",@"SHT_CUDA_INFO"
	.sectionflags	@""
	.align	4


	//----- nvinfo : EIATTR_CUDA_API_VERSION
	.align		4
        /*0000*/ 	.byte	0x04, 0x37
        /*0002*/ 	.short	(.L_43 - .L_42)
.L_42:
        /*0004*/ 	.word	0x00000082


	//----- nvinfo : EIATTR_KPARAM_INFO
	.align		4
.L_43:
        /*0008*/ 	.byte	0x04, 0x17
        /*000a*/ 	.short	(.L_45 - .L_44)
.L_44:
        /*000c*/ 	.word	0x00000000
        /*0010*/ 	.short	0x0001
        /*0012*/ 	.short	0x0008
        /*0014*/ 	.byte	0x00, 0xf0, 0x11, 0x00


	//----- nvinfo : EIATTR_KPARAM_INFO
	.align		4
.L_45:
        /*0018*/ 	.byte	0x04, 0x17
        /*001a*/ 	.short	(.L_47 - .L_46)
.L_46:
        /*001c*/ 	.word	0x00000000
        /*0020*/ 	.short	0x0000
        /*0022*/ 	.short	0x0000
        /*0024*/ 	.byte	0x00, 0xf5, 0x21, 0x00


	//----- nvinfo : EIATTR_SPARSE_MMA_MASK
	.align		4
.L_47:
        /*0028*/ 	.byte	0x03, 0x50
        /*002a*/ 	.short	0x0000


	//----- nvinfo : EIATTR_MAXREG_COUNT
	.align		4
        /*002c*/ 	.byte	0x03, 0x1b
        /*002e*/ 	.short	0x00ff


	//----- nvinfo : EIATTR_MERCURY_ISA_VERSION
	.align		4
        /*0030*/ 	.byte	0x03, 0x5f
        /*0032*/ 	.short	0x0101


	//----- nvinfo : EIATTR_VRC_CTA_INIT_COUNT
	.align		4
        /*0034*/ 	.byte	0x02, 0x4a
	.zero		1
	.zero		1


	//----- nvinfo : EIATTR_EXIT_INSTR_OFFSETS
	.align		4
        /*0038*/ 	.byte	0x04, 0x1c
        /*003a*/ 	.short	(.L_49 - .L_48)


	//   ....[0]....
.L_48:
        /*003c*/ 	.word	0x000000b0


	//   ....[1]....
        /*0040*/ 	.word	0x000000f0


	//   ....[2]....
        /*0044*/ 	.word	0x000002a0


	//   ....[3]....
        /*0048*/ 	.word	0x000004a0


	//----- nvinfo : EIATTR_CRS_STACK_SIZE
	.align		4
.L_49:
        /*004c*/ 	.byte	0x04, 0x1e
        /*004e*/ 	.short	(.L_51 - .L_50)
.L_50:
        /*0050*/ 	.word	0x00000000


	//----- nvinfo : EIATTR_CBANK_PARAM_SIZE
	.align		4
.L_51:
        /*0054*/ 	.byte	0x03, 0x19
        /*0056*/ 	.short	0x000c


	//----- nvinfo : EIATTR_PARAM_CBANK
	.align		4
        /*0058*/ 	.byte	0x04, 0x0a
        /*005a*/ 	.short	(.L_53 - .L_52)
	.align		4
.L_52:
        /*005c*/ 	.word	index@(.nv.constant0._Z14per_row_kernelPii)
        /*0060*/ 	.short	0x0380
        /*0062*/ 	.short	0x000c


	//----- nvinfo : EIATTR_SW_WAR
	.align		4
.L_53:
        /*0064*/ 	.byte	0x04, 0x36
        /*0066*/ 	.short	(.L_55 - .L_54)
.L_54:
        /*0068*/ 	.word	0x00000008
.L_55:


//--------------------- .nv.callgraph             --------------------------
	.section	.nv.callgraph,"",@"SHT_CUDA_CALLGRAPH"
	.align	4
	.sectionentsize	8
	.align		4
        /*0000*/ 	.word	0x00000000
	.align		4
        /*0004*/ 	.word	0xffffffff
	.align		4
        /*0008*/ 	.word	0x00000000
	.align		4
        /*000c*/ 	.word	0xfffffffe
	.align		4
        /*0010*/ 	.word	0x00000000
	.align		4
        /*0014*/ 	.word	0xfffffffd
	.align		4
        /*0018*/ 	.word	0x00000000
	.align		4
        /*001c*/ 	.word	0xfffffffc


//--------------------- .text._Z21per_element_kernel_2DPii --------------------------
	.section	.text._Z21per_element_kernel_2DPii,"ax",@progbits
	.align	128
        .global         _Z21per_element_kernel_2DPii
        .type           _Z21per_element_kernel_2DPii,@function
        .size           _Z21per_element_kernel_2DPii,(.L_x_7 - _Z21per_element_kernel_2DPii)
        .other          _Z21per_element_kernel_2DPii,@"STO_CUDA_ENTRY STV_DEFAULT"
_Z21per_element_kernel_2DPii:
.text._Z21per_element_kernel_2DPii:
[----:B------:R-:W-:Y:S01]  /*0000*/  LDC R1, c[0x0][0x37c] ;  /* 0x0000df00ff017b82 */ /* 0x000fe20000000800 */
[----:B------:R-:W0:Y:S07]  /*0010*/  S2R R3, SR_TID.Y ;  /* 0x0000000000037919 */ /* 0x000e2e0000002200 */
[----:B------:R-:W-:Y:S01]  /*0020*/  S2UR UR4, SR_CTAID.X ;  /* 0x00000000000479c3 */ /* 0x000fe20000002500 */
[----:B------:R-:W1:Y:S01]  /*0030*/  LDCU UR6, c[0x0][0x370] ;  /* 0x00006e00ff0677ac */ /* 0x000e620008000800 */
[----:B------:R-:W2:Y:S01]  /*0040*/  S2R R5, SR_TID.X ;  /* 0x0000000000057919 */ /* 0x000ea20000002100 */
[----:B------:R-:W2:Y:S05]  /*0050*/  LDCU UR7, c[0x0][0x360] ;  /* 0x00006c00ff0777ac */ /* 0x000eaa0008000800 */
[----:B------:R-:W1:Y:S08]  /*0060*/  S2UR UR5, SR_CTAID.Y ;  /* 0x00000000000579c3 */ /* 0x000e700000002600 */
[----:B------:R-:W0:Y:S08]  /*0070*/  LDC R2, c[0x0][0x364] ;  /* 0x0000d900ff027b82 */ /* 0x000e300000000800 */
[----:B------:R-:W3:Y:S01]  /*0080*/  LDC R0, c[0x0][0x388] ;  /* 0x0000e200ff007b82 */ /* 0x000ee20000000800 */
[----:B-1----:R-:W-:-:S06]  /*0090*/  UIMAD UR4, UR5, UR6, UR4 ;  /* 0x00000006050472a4 */ /* 0x002fcc000f8e0204 */
[----:B0-----:R-:W-:-:S04]  /*00a0*/  IMAD R2, R2, UR4, R3 ;  /* 0x0000000402027c24 */ /* 0x001fc8000f8e0203 */
[----:B--2---:R-:W-:Y:S02]  /*00b0*/  IMAD R5, R2, UR7, R5 ;  /* 0x0000000702057c24 */ /* 0x004fe4000f8e0205 */
[----:B---3--:R-:W-:-:S05]  /*00c0*/  IMAD R4, R0, R0, RZ ;  /* 0x0000000000047224 */ /* 0x008fca00078e02ff */
[----:B------:R-:W-:-:S13]  /*00d0*/  ISETP.GE.AND P0, PT, R5, R4, PT ;  /* 0x000000040500720c */ /* 0x000fda0003f06270 */
[----:B------:R-:W-:Y:S05]  /*00e0*/  @P0 EXIT ;  /* 0x000000000000094d */ /* 0x000fea0003800000 */
[----:B------:R-:W-:-:S04]  /*00f0*/  IABS R7, R0 ;  /* 0x0000000000077213 */ /* 0x000fc80000000000 */
[----:B------:R-:W0:Y:S08]  /*0100*/  I2F.RP R4, R7 ;  /* 0x0000000700047306 */ /* 0x000e300000209400 */
[----:B0-----:R-:W0:Y:S02]  /*0110*/  MUFU.RCP R4, R4 ;  /* 0x0000000400047308 */ /* 0x001e240000001000 */
[----:B0-----:R-:W-:-:S06]  /*0120*/  IADD3 R2, PT, PT, R4, 0xffffffe, RZ ;  /* 0x0ffffffe04027810 */ /* 0x001fcc0007ffe0ff */
[----:B------:R0:W1:Y:S02]  /*0130*/  F2I.FTZ.U32.TRUNC.NTZ R3, R2 ;  /* 0x0000000200037305 */ /* 0x000064000021f000 */
[----:B0-----:R-:W-:Y:S02]  /*0140*/  HFMA2 R2, -RZ, RZ, 0, 0 ;  /* 0x00000000ff027431 */ /* 0x001fe400000001ff */
[----:B-1----:R-:W-:-:S04]  /*0150*/  IMAD.MOV R6, RZ, RZ, -R3 ;  /* 0x000000ffff067224 */ /* 0x002fc800078e0a03 */
[----:B------:R-:W-:Y:S01]  /*0160*/  IMAD R9, R6, R7, RZ ;  /* 0x0000000706097224 */ /* 0x000fe200078e02ff */
[----:B------:R-:W-:-:S03]  /*0170*/  IABS R6, R5 ;  /* 0x0000000500067213 */ /* 0x000fc60000000000 */
[----:B------:R-:W-:Y:S01]  /*0180*/  IMAD.HI.U32 R3, R3, R9, R2 ;  /* 0x0000000903037227 */ /* 0x000fe200078e0002 */
[----:B------:R-:W-:-:S04]  /*0190*/  LOP3.LUT R2, R5, R0, RZ, 0x3c, !PT ;  /* 0x0000000005027212 */ /* 0x000fc800078e3cff */
[----:B------:R-:W-:Y:S01]  /*01a0*/  ISETP.GE.AND P1, PT, R2, RZ, PT ;  /* 0x000000ff0200720c */ /* 0x000fe20003f26270 */
[----:B------:R-:W-:-:S04]  /*01b0*/  IMAD.HI.U32 R3, R3, R6, RZ ;  /* 0x0000000603037227 */ /* 0x000fc800078e00ff */
[----:B------:R-:W-:-:S04]  /*01c0*/  IMAD.MOV R4, RZ, RZ, -R3 ;  /* 0x000000ffff047224 */ /* 0x000fc800078e0a03 */
[----:B------:R-:W-:-:S05]  /*01d0*/  IMAD R4, R7, R4, R6 ;  /* 0x0000000407047224 */ /* 0x000fca00078e0206 */
[----:B------:R-:W-:-:S13]  /*01e0*/  ISETP.GT.U32.AND P2, PT, R7, R4, PT ;  /* 0x000000040700720c */ /* 0x000fda0003f44070 */
[-C--:B------:R-:W-:Y:S01]  /*01f0*/  @!P2 IADD3 R4, PT, PT, R4, -R7.reuse, RZ ;  /* 0x800000070404a210 */ /* 0x080fe20007ffe0ff */
[----:B------:R-:W-:Y:S01]  /*0200*/  @!P2 VIADD R3, R3, 0x1 ;  /* 0x000000010303a836 */ /* 0x000fe20000000000 */
[----:B------:R-:W-:Y:S02]  /*0210*/  ISETP.NE.AND P2, PT, R0, RZ, PT ;  /* 0x000000ff0000720c */ /* 0x000fe40003f45270 */
[----:B------:R-:W-:-:S13]  /*0220*/  ISETP.GE.U32.AND P0, PT, R4, R7, PT ;  /* 0x000000070400720c */ /* 0x000fda0003f06070 */
[----:B------:R-:W-:-:S05]  /*0230*/  @P0 IADD3 R3, PT, PT, R3, 0x1, RZ ;  /* 0x0000000103030810 */ /* 0x000fca0007ffe0ff */
[----:B------:R-:W-:-:S05]  /*0240*/  IMAD.MOV.U32 R7, RZ, RZ, R3 ;  /* 0x000000ffff077224 */ /* 0x000fca00078e0003 */
[----:B------:R-:W-:Y:S02]  /*0250*/  @!P1 IADD3 R7, PT, PT, -R7, RZ, RZ ;  /* 0x000000ff07079210 */ /* 0x000fe40007ffe1ff */
[----:B------:R-:W-:-:S04]  /*0260*/  @!P2 LOP3.LUT R7, RZ, R0, RZ, 0x33, !PT ;  /* 0x00000000ff07a212 */ /* 0x000fc800078e33ff */
[----:B------:R-:W-:-:S05]  /*0270*/  IADD3 R2, PT, PT, -R7, RZ, RZ ;  /* 0x000000ff07027210 */ /* 0x000fca0007ffe1ff */
[----:B------:R-:W-:-:S05]  /*0280*/  IMAD R4, R0, R2, R5 ;  /* 0x0000000200047224 */ /* 0x000fca00078e0205 */
[----:B------:R-:W-:-:S13]  /*0290*/  ISETP.GE.AND P0, PT, R7, R4, PT ;  /* 0x000000040700720c */ /* 0x000fda0003f06270 */
[----:B------:R-:W-:Y:S05]  /*02a0*/  @P0 EXIT ;  /* 0x000000000000094d */ /* 0x000fea0003800000 */
[----:B------:R-:W0:Y:S01]  /*02b0*/  LDC.64 R2, c[0x0][0x380] ;  /* 0x0000e000ff027b82 */ /* 0x000e220000000a00 */
[----:B------:R-:W1:Y:S01]  /*02c0*/  LDCU.64 UR4, c[0x0][0x358] ;  /* 0x00006b00ff0477ac */ /* 0x000e620008000a00 */
[-C--:B------:R-:W-:Y:S02]  /*02d0*/  IMAD R5, R4, R0.reuse, R7 ;  /* 0x0000000004057224 */ /* 0x080fe400078e0207 */
[----:B------:R-:W-:Y:S02]  /*02e0*/  IMAD R7, R7, R0, R4 ;  /* 0x0000000007077224 */ /* 0x000fe400078e0204 */
[----:B0-----:R-:W-:-:S04]  /*02f0*/  IMAD.WIDE R4, R5, 0x4, R2 ;  /* 0x0000000405047825 */ /* 0x001fc800078e0202 */
[----:B------:R-:W-:Y:S01]  /*0300*/  IMAD.WIDE R2, R7, 0x4, R2 ;  /* 0x0000000407027825 */ /* 0x000fe200078e0202 */
[----:B-1----:R-:W2:Y:S04]  /*0310*/  LDG.E R9, desc[UR4][R4.64] ;  /* 0x0000000404097981 */ /* 0x002ea8000c1e1900 */
[----:B------:R-:W3:Y:S04]  /*0320*/  LDG.E R7, desc[UR4][R2.64] ;  /* 0x0000000402077981 */ /* 0x000ee8000c1e1900 */
[----:B--2---:R-:W-:Y:S04]  /*0330*/  STG.E desc[UR4][R2.64], R9 ;  /* 0x0000000902007986 */ /* 0x004fe8000c101904 */
[----:B---3--:R-:W-:Y:S01]  /*0340*/  STG.E desc[UR4][R4.64], R7 ;  /* 0x0000000704007986 */ /* 0x008fe2000c101904 */
[----:B------:R-:W-:Y:S05]  /*0350*/  EXIT ;  /* 0x000000000000794d */ /* 0x000fea0003800000 */
.L_x_0:
[----:B------:R-:W-:-:S00]  /*0360*/  BRA `(.L_x_0) ;  /* 0xfffffffc00fc7947 */ /* 0x000fc0000383ffff */
[----:B------:R-:W-:-:S00]  /*0370*/  NOP ;  /* 0x0000000000007918 */ /* 0x000fc00000000000 */
        /* <DEDUP_REMOVED lines=8> */
.L_x_7:


//--------------------- .text._Z18per_element_kernelPii --------------------------
	.section	.text._Z18per_element_kernelPii,"ax",@progbits
	.align	128
        .global         _Z18per_element_kernelPii
        .type           _Z18per_element_kernelPii,@function
        .size           _Z18per_element_kernelPii,(.L_x_8 - _Z18per_element_kernelPii)
        .other          _Z18per_element_kernelPii,@"STO_CUDA_ENTRY STV_DEFAULT"
_Z18per_element_kernelPii:
.text._Z18per_element_kernelPii:
[----:B------:R-:W-:Y:S08]  /*0000*/  LDC R1, c[0x0][0x37c] ;  /* 0x0000df00ff017b82 */ /* 0x000ff00000000800 */
[----:B------:R-:W0:Y:S01]  /*0010*/  LDC R9, c[0x0][0x388] ;  /* 0x0000e200ff097b82 */ /* 0x000e220000000800 */
[----:B------:R-:W1:Y:S01]  /*0020*/  S2R R5, SR_TID.X ;  /* 0x0000000000057919 */ /* 0x000e620000002100 */
[----:B------:R-:W2:Y:S01]  /*0030*/  LDCU UR6, c[0x0][0x370] ;  /* 0x00006e00ff0677ac */ /* 0x000ea20008000800 */
[----:B------:R-:W3:Y:S05]  /*0040*/  LDCU UR7, c[0x0][0x374] ;  /* 0x00006e80ff0777ac */ /* 0x000eea0008000800 */
[----:B------:R-:W-:Y:S08]  /*0050*/  S2UR UR4, SR_CTAID.Y ;  /* 0x00000000000479c3 */ /* 0x000ff00000002600 */
[----:B------:R-:W3:Y:S01]  /*0060*/  S2UR UR8, SR_CTAID.Z ;  /* 0x00000000000879c3 */ /* 0x000ee20000002700 */
[----:B0-----:R-:W-:-:S07]  /*0070*/  IABS R7, R9 ;  /* 0x0000000900077213 */ /* 0x001fce0000000000 */
[----:B------:R-:W2:Y:S01]  /*0080*/  S2UR UR5, SR_CTAID.X ;  /* 0x00000000000579c3 */ /* 0x000ea20000002500 */
[----:B------:R-:W0:Y:S07]  /*0090*/  I2F.RP R0, R7 ;  /* 0x0000000700007306 */ /* 0x000e2e0000209400 */
[----:B------:R-:W1:Y:S01]  /*00a0*/  LDC R4, c[0x0][0x360] ;  /* 0x0000d800ff047b82 */ /* 0x000e620000000800 */
[----:B---3--:R-:W-:Y:S01]  /*00b0*/  UIMAD UR4, UR7, UR8, UR4 ;  /* 0x00000008070472a4 */ /* 0x008fe2000f8e0204 */
[----:B0-----:R-:W0:Y:S03]  /*00c0*/  MUFU.RCP R0, R0 ;  /* 0x0000000000007308 */ /* 0x001e260000001000 */
[----:B--2---:R-:W-:Y:S01]  /*00d0*/  UIMAD UR4, UR4, UR6, UR5 ;  /* 0x00000006040472a4 */ /* 0x004fe2000f8e0205 */
[----:B0-----:R-:W-:-:S05]  /*00e0*/  IADD3 R2, PT, PT, R0, 0xffffffe, RZ ;  /* 0x0ffffffe00027810 */ /* 0x001fca0007ffe0ff */
[----:B-1----:R-:W-:Y:S01]  /*00f0*/  IMAD R0, R4, UR4, R5 ;  /* 0x0000000404007c24 */ /* 0x002fe2000f8e0205 */
[----:B------:R0:W1:Y:S04]  /*0100*/  F2I.FTZ.U32.TRUNC.NTZ R3, R2 ;  /* 0x0000000200037305 */ /* 0x000068000021f000 */
[----:B------:R-:W-:Y:S01]  /*0110*/  IABS R4, R0 ;  /* 0x0000000000047213 */ /* 0x000fe20000000000 */
[----:B0-----:R-:W-:Y:S02]  /*0120*/  HFMA2 R2, -RZ, RZ, 0, 0 ;  /* 0x00000000ff027431 */ /* 0x001fe400000001ff */
[----:B-1----:R-:W-:-:S04]  /*0130*/  IMAD.MOV R6, RZ, RZ, -R3 ;  /* 0x000000ffff067224 */ /* 0x002fc800078e0a03 */
[----:B------:R-:W-:-:S04]  /*0140*/  IMAD R5, R6, R7, RZ ;  /* 0x0000000706057224 */ /* 0x000fc800078e02ff */
[----:B------:R-:W-:-:S06]  /*0150*/  IMAD.HI.U32 R3, R3, R5, R2 ;  /* 0x0000000503037227 */ /* 0x000fcc00078e0002 */
[----:B------:R-:W-:-:S04]  /*0160*/  IMAD.HI.U32 R3, R3, R4, RZ ;  /* 0x0000000403037227 */ /* 0x000fc800078e00ff */
[----:B------:R-:W-:-:S04]  /*0170*/  IMAD.MOV R2, RZ, RZ, -R3 ;  /* 0x000000ffff027224 */ /* 0x000fc800078e0a03 */
[----:B------:R-:W-:-:S05]  /*0180*/  IMAD R2, R7, R2, R4 ;  /* 0x0000000207027224 */ /* 0x000fca00078e0204 */
[----:B------:R-:W-:-:S13]  /*0190*/  ISETP.GT.U32.AND P2, PT, R7, R2, PT ;  /* 0x000000020700720c */ /* 0x000fda0003f44070 */
[-C--:B------:R-:W-:Y:S01]  /*01a0*/  @!P2 IADD3 R2, PT, PT, R2, -R7.reuse, RZ ;  /* 0x800000070202a210 */ /* 0x080fe20007ffe0ff */
[----:B------:R-:W-:Y:S01]  /*01b0*/  @!P2 VIADD R3, R3, 0x1 ;  /* 0x000000010303a836 */ /* 0x000fe20000000000 */
[----:B------:R-:W-:Y:S02]  /*01c0*/  ISETP.NE.AND P2, PT, R9, RZ, PT ;  /* 0x000000ff0900720c */ /* 0x000fe40003f45270 */
[----:B------:R-:W-:Y:S02]  /*01d0*/  ISETP.GE.U32.AND P0, PT, R2, R7, PT ;  /* 0x000000070200720c */ /* 0x000fe40003f06070 */
[----:B------:R-:W-:-:S04]  /*01e0*/  LOP3.LUT R2, R0, R9, RZ, 0x3c, !PT ;  /* 0x0000000900027212 */ /* 0x000fc800078e3cff */
[----:B------:R-:W-:-:S07]  /*01f0*/  ISETP.GE.AND P1, PT, R2, RZ, PT ;  /* 0x000000ff0200720c */ /* 0x000fce0003f26270 */
        /* <DEDUP_REMOVED lines=19> */
.L_x_1:
        /* <DEDUP_REMOVED lines=13> */
.L_x_8:


//--------------------- .text._Z14per_row_kernelPii --------------------------
	.section	.text._Z14per_row_kernelPii,"ax",@progbits
	.align	128
        .global         _Z14per_row_kernelPii
        .type           _Z14per_row_kernelPii,@function
        .size           _Z14per_row_kernelPii,(.L_x_9 - _Z14per_row_kernelPii)
        .other          _Z14per_row_kernelPii,@"STO_CUDA_ENTRY STV_DEFAULT"
_Z14per_row_kernelPii:
.text._Z14per_row_kernelPii:
[----:B------:R-:W-:Y:S01]  /*0000*/  LDC R1, c[0x0][0x37c] ;  /* 0x0000df00ff017b82 */ /* 0x000fe20000000800 */
[----:B------:R-:W0:Y:S07]  /*0010*/  S2R R3, SR_TID.Y ;  /* 0x0000000000037919 */ /* 0x000e2e0000002200 */
[----:B------:R-:W0:Y:S01]  /*0020*/  S2UR UR4, SR_CTAID.X ;  /* 0x00000000000479c3 */ /* 0x000e220000002500 */
[----:B------:R-:W1:Y:S07]  /*0030*/  S2R R21, SR_TID.X ;  /* 0x0000000000157919 */ /* 0x000e6e0000002100 */
[----:B------:R-:W0:Y:S01]  /*0040*/  LDC R2, c[0x0][0x364] ;  /* 0x0000d900ff027b82 */ /* 0x000e220000000800 */
[----:B------:R-:W2:Y:S07]  /*0050*/  LDCU UR5, c[0x0][0x360] ;  /* 0x00006c00ff0577ac */ /* 0x000eae0008000800 */
[----:B------:R-:W3:Y:S01]  /*0060*/  LDC R0, c[0x0][0x388] ;  /* 0x0000e200ff007b82 */ /* 0x000ee20000000800 */
[----:B0-----:R-:W-:-:S04]  /*0070*/  IMAD R2, R2, UR4, R3 ;  /* 0x0000000402027c24 */ /* 0x001fc8000f8e0203 */
[----:B--2---:R-:W-:-:S05]  /*0080*/  IMAD R8, R2, UR5, RZ ;  /* 0x0000000502087c24 */ /* 0x004fca000f8e02ff */
[----:B-1----:R-:W-:-:S04]  /*0090*/  IADD3 R9, PT, PT, R8, R21, RZ ;  /* 0x0000001508097210 */ /* 0x002fc80007ffe0ff */
[----:B---3--:R-:W-:-:S13]  /*00a0*/  ISETP.GE.AND P0, PT, R9, R0, PT ;  /* 0x000000000900720c */ /* 0x008fda0003f06270 */
[----:B------:R-:W-:Y:S05]  /*00b0*/  @P0 EXIT ;  /* 0x000000000000094d */ /* 0x000fea0003800000 */
[----:B------:R-:W-:-:S04]  /*00c0*/  VIMNMX R3, PT, PT, R9, -0x1, !PT ;  /* 0xffffffff09037848 */ /* 0x000fc80007fe0100 */
[----:B------:R-:W-:-:S04]  /*00d0*/  VIADDMNMX.RELU R5, R3, 0x1, R0, PT ;  /* 0x0000000103057846 */ /* 0x000fc80003801100 */
[----:B------:R-:W-:-:S13]  /*00e0*/  ISETP.GE.AND P0, PT, R5, R0, PT ;  /* 0x000000000500720c */ /* 0x000fda0003f06270 */
[----:B------:R-:W-:Y:S05]  /*00f0*/  @P0 EXIT ;  /* 0x000000000000094d */ /* 0x000fea0003800000 */
[C---:B------:R-:W-:Y:S01]  /*0100*/  IADD3 R2, PT, PT, -R5.reuse, R0, RZ ;  /* 0x0000000005027210 */ /* 0x040fe20007ffe1ff */
[----:B------:R-:W-:Y:S01]  /*0110*/  IMAD.IADD R3, R5, 0x1, -R0 ;  /* 0x0000000105037824 */ /* 0x000fe200078e0a00 */
[----:B------:R-:W0:Y:S01]  /*0120*/  LDCU.64 UR4, c[0x0][0x358] ;  /* 0x00006b00ff0477ac */ /* 0x000e220008000a00 */
[----:B------:R-:W-:Y:S01]  /*0130*/  BSSY.RECONVERGENT B0, `(.L_x_2) ;  /* 0x0000016000007945 */ /* 0x000fe20003800200 */
[----:B------:R-:W-:Y:S02]  /*0140*/  LOP3.LUT P1, R4, R2, 0x3, RZ, 0xc0, !PT ;  /* 0x0000000302047812 */ /* 0x000fe4000782c0ff */
[----:B------:R-:W-:Y:S02]  /*0150*/  ISETP.GT.U32.AND P0, PT, R3, -0x4, PT ;  /* 0xfffffffc0300780c */ /* 0x000fe40003f04070 */
[----:B------:R-:W-:-:S09]  /*0160*/  MOV R11, R5 ;  /* 0x00000005000b7202 */ /* 0x000fd20000000f00 */
[----:B------:R-:W-:Y:S05]  /*0170*/  @!P1 BRA `(.L_x_3) ;  /* 0x0000000000449947 */ /* 0x000fea0003800000 */
[----:B------:R-:W1:Y:S01]  /*0180*/  LDC.64 R2, c[0x0][0x380] ;  /* 0x0000e000ff027b82 */ /* 0x000e620000000a00 */
[CC--:B------:R-:W-:Y:S01]  /*0190*/  IMAD R7, R5.reuse, R0.reuse, R21 ;  /* 0x0000000005077224 */ /* 0x0c0fe200078e0215 */
[----:B------:R-:W-:Y:S01]  /*01a0*/  IADD3 R10, PT, PT, -R4, RZ, RZ ;  /* 0x000000ff040a7210 */ /* 0x000fe20007ffe1ff */
[----:B------:R-:W-:Y:S02]  /*01b0*/  IMAD.IADD R11, R5, 0x1, R4 ;  /* 0x00000001050b7824 */ /* 0x000fe400078e0204 */
[----:B------:R-:W-:Y:S02]  /*01c0*/  IMAD R15, R9, R0, R5 ;  /* 0x00000000090f7224 */ /* 0x000fe400078e0205 */
[----:B------:R-:W-:-:S07]  /*01d0*/  IMAD.IADD R13, R8, 0x1, R7 ;  /* 0x00000001080d7824 */ /* 0x000fce00078e0207 */
.L_x_4:
[----:B-12---:R-:W-:-:S04]  /*01e0*/  IMAD.WIDE R6, R13, 0x4, R2 ;  /* 0x000000040d067825 */ /* 0x006fc800078e0202 */
[C---:B------:R-:W-:Y:S01]  /*01f0*/  IMAD.WIDE R4, R15.reuse, 0x4, R2 ;  /* 0x000000040f047825 */ /* 0x040fe200078e0202 */
[----:B0-----:R-:W2:Y:S04]  /*0200*/  LDG.E R19, desc[UR4][R6.64] ;  /* 0x0000000406137981 */ /* 0x001ea8000c1e1900 */
[----:B------:R-:W3:Y:S01]  /*0210*/  LDG.E R17, desc[UR4][R4.64] ;  /* 0x0000000404117981 */ /* 0x000ee2000c1e1900 */
[----:B------:R-:W-:Y:S01]  /*0220*/  IADD3 R10, PT, PT, R10, 0x1, RZ ;  /* 0x000000010a0a7810 */ /* 0x000fe20007ffe0ff */
[----:B------:R-:W-:Y:S01]  /*0230*/  VIADD R15, R15, 0x1 ;  /* 0x000000010f0f7836 */ /* 0x000fe20000000000 */
[----:B------:R-:W-:Y:S02]  /*0240*/  IADD3 R13, PT, PT, R13, R0, RZ ;  /* 0x000000000d0d7210 */ /* 0x000fe40007ffe0ff */
[----:B------:R-:W-:Y:S01]  /*0250*/  ISETP.NE.AND P1, PT, R10, RZ, PT ;  /* 0x000000ff0a00720c */ /* 0x000fe20003f25270 */
[----:B--2---:R2:W-:Y:S04]  /*0260*/  STG.E desc[UR4][R4.64], R19 ;  /* 0x0000001304007986 */ /* 0x0045e8000c101904 */
[----:B---3--:R2:W-:Y:S08]  /*0270*/  STG.E desc[UR4][R6.64], R17 ;  /* 0x0000001106007986 */ /* 0x0085f0000c101904 */
[----:B------:R-:W-:Y:S05]  /*0280*/  @P1 BRA `(.L_x_4) ;  /* 0xfffffffc00d41947 */ /* 0x000fea000383ffff */
.L_x_3:
[----:B0-----:R-:W-:Y:S05]  /*0290*/  BSYNC.RECONVERGENT B0 ;  /* 0x0000000000007941 */ /* 0x001fea0003800200 */
.L_x_2:
[----:B------:R-:W-:Y:S05]  /*02a0*/  @P0 EXIT ;  /* 0x000000000000094d */ /* 0x000fea0003800000 */
[CC--:B------:R-:W-:Y:S01]  /*02b0*/  IMAD R3, R11.reuse, R0.reuse, R21 ;  /* 0x000000000b037224 */ /* 0x0c0fe200078e0215 */
[-C--:B------:R-:W-:Y:S01]  /*02c0*/  IADD3 R12, PT, PT, R11, -R0.reuse, RZ ;  /* 0x800000000b0c7210 */ /* 0x080fe20007ffe0ff */
[----:B------:R-:W-:-:S03]  /*02d0*/  IMAD R15, R9, R0, R11 ;  /* 0x00000000090f7224 */ /* 0x000fc600078e020b */
[----:B------:R-:W-:-:S07]  /*02e0*/  IADD3 R13, PT, PT, R8, R3, RZ ;  /* 0x00000003080d7210 */ /* 0x000fce0007ffe0ff */
.L_x_5:
[----:B-1----:R-:W2:Y:S02]  /*02f0*/  LDC.64 R2, c[0x0][0x380] ;  /* 0x0000e000ff027b82 */ /* 0x002ea40000000a00 */
[----:B--2---:R-:W-:-:S04]  /*0300*/  IMAD.WIDE R4, R13, 0x4, R2 ;  /* 0x000000040d047825 */ /* 0x004fc800078e0202 */
[----:B------:R-:W-:Y:S01]  /*0310*/  IMAD.WIDE R2, R15, 0x4, R2 ;  /* 0x000000040f027825 */ /* 0x000fe200078e0202 */
[----:B------:R-:W2:Y:S04]  /*0320*/  LDG.E R19, desc[UR4][R4.64] ;  /* 0x0000000404137981 */ /* 0x000ea8000c1e1900 */
[----:B------:R-:W3:Y:S01]  /*0330*/  LDG.E R17, desc[UR4][R2.64] ;  /* 0x0000000402117981 */ /* 0x000ee2000c1e1900 */
[----:B------:R-:W-:-:S03]  /*0340*/  IMAD.WIDE R6, R0, 0x4, R4 ;  /* 0x0000000400067825 */ /* 0x000fc600078e0204 */
[----:B--2---:R-:W-:Y:S04]  /*0350*/  STG.E desc[UR4][R2.64], R19 ;  /* 0x0000001302007986 */ /* 0x004fe8000c101904 */
[----:B---3--:R0:W-:Y:S04]  /*0360*/  STG.E desc[UR4][R4.64], R17 ;  /* 0x0000001104007986 */ /* 0x0081e8000c101904 */
[----:B------:R-:W2:Y:S04]  /*0370*/  LDG.E R23, desc[UR4][R6.64] ;  /* 0x0000000406177981 */ /* 0x000ea8000c1e1900 */
[----:B------:R-:W3:Y:S01]  /*0380*/  LDG.E R21, desc[UR4][R2.64+0x4] ;  /* 0x0000040402157981 */ /* 0x000ee2000c1e1900 */
[----:B------:R-:W-:-:S03]  /*0390*/  IMAD.WIDE R8, R0, 0x4, R6 ;  /* 0x0000000400087825 */ /* 0x000fc600078e0206 */
[----:B--2---:R1:W-:Y:S04]  /*03a0*/  STG.E desc[UR4][R2.64+0x4], R23 ;  /* 0x0000041702007986 */ /* 0x0043e8000c101904 */
[----:B---3--:R1:W-:Y:S04]  /*03b0*/  STG.E desc[UR4][R6.64], R21 ;  /* 0x0000001506007986 */ /* 0x0083e8000c101904 */
[----:B------:R-:W2:Y:S04]  /*03c0*/  LDG.E R27, desc[UR4][R8.64] ;  /* 0x00000004081b7981 */ /* 0x000ea8000c1e1900 */
[----:B------:R-:W3:Y:S01]  /*03d0*/  LDG.E R25, desc[UR4][R2.64+0x8] ;  /* 0x0000080402197981 */ /* 0x000ee2000c1e1900 */
[----:B------:R-:W-:-:S03]  /*03e0*/  IMAD.WIDE R10, R0, 0x4, R8 ;  /* 0x00000004000a7825 */ /* 0x000fc600078e0208 */
[----:B--2---:R1:W-:Y:S04]  /*03f0*/  STG.E desc[UR4][R2.64+0x8], R27 ;  /* 0x0000081b02007986 */ /* 0x0043e8000c101904 */
[----:B---3--:R1:W-:Y:S04]  /*0400*/  STG.E desc[UR4][R8.64], R25 ;  /* 0x0000001908007986 */ /* 0x0083e8000c101904 */
[----:B0-----:R-:W2:Y:S04]  /*0410*/  LDG.E R17, desc[UR4][R10.64] ;  /* 0x000000040a117981 */ /* 0x001ea8000c1e1900 */
[----:B------:R-:W3:Y:S01]  /*0420*/  LDG.E R5, desc[UR4][R2.64+0xc] ;  /* 0x00000c0402057981 */ /* 0x000ee2000c1e1900 */
[----:B------:R-:W-:Y:S01]  /*0430*/  VIADD R12, R12, 0x4 ;  /* 0x000000040c0c7836 */ /* 0x000fe20000000000 */
[----:B------:R-:W-:-:S02]  /*0440*/  LEA R13, R0, R13, 0x2 ;  /* 0x0000000d000d7211 */ /* 0x000fc400078e10ff */
[----:B------:R-:W-:Y:S02]  /*0450*/  IADD3 R15, PT, PT, R15, 0x4, RZ ;  /* 0x000000040f0f7810 */ /* 0x000fe40007ffe0ff */
[----:B------:R-:W-:Y:S01]  /*0460*/  ISETP.NE.AND P0, PT, R12, RZ, PT ;  /* 0x000000ff0c00720c */ /* 0x000fe20003f05270 */
[----:B--2---:R1:W-:Y:S04]  /*0470*/  STG.E desc[UR4][R2.64+0xc], R17 ;  /* 0x00000c1102007986 */ /* 0x0043e8000c101904 */
[----:B---3--:R1:W-:Y:S08]  /*0480*/  STG.E desc[UR4][R10.64], R5 ;  /* 0x000000050a007986 */ /* 0x0083f0000c101904 */
[----:B------:R-:W-:Y:S05]  /*0490*/  @P0 BRA `(.L_x_5) ;  /* 0xfffffffc00940947 */ /* 0x000fea000383ffff */
[----:B------:R-:W-:Y:S05]  /*04a0*/  EXIT ;  /* 0x000000000000794d */ /* 0x000fea0003800000 */
.L_x_6:
        /* <DEDUP_REMOVED lines=13> */
.L_x_9:


//--------------------- .nv.shared.reserved.0     --------------------------
	.section	.nv.shared.reserved.0,"aw",@nobits
	.weak		__nv_reservedSMEM_offset_0_alias
	.size		__nv_reservedSMEM_offset_0_alias, 0, 64
	.other		__nv_reservedSMEM_offset_0_alias,@"STO_CUDA_RESERVED_SHARED STV_DEFAULT"
__nv_reservedSMEM_offset_0_alias:
	.zero		0
	.zero		64


//--------------------- .nv.constant0._Z21per_element_kernel_2DPii --------------------------
	.section	.nv.constant0._Z21per_element_kernel_2DPii,"a",@progbits
	.sectionflags	@""
	.align	4
.nv.constant0._Z21per_element_kernel_2DPii:
	.zero		908


//--------------------- .nv.constant0._Z18per_element_kernelPii --------------------------
	.section	.nv.constant0._Z18per_element_kernelPii,"a",@progbits
	.sectionflags	@""
	.align	4
.nv.constant0._Z18per_element_kernelPii:
	.zero		908


//--------------------- .nv.constant0._Z14per_row_kernelPii --------------------------
	.section	.nv.constant0._Z14per_row_kernelPii,"a",@progbits
	.sectionflags	@""
	.align	4
.nv.constant0._Z14per_row_kernelPii:
	.zero		908


//--------------------- SYMBOLS --------------------------

	.type		.nv.reservedSmem.offset0,@object
	.size		.nv.reservedSmem.offset0,0x4
